//
// Generated by NVIDIA NVVM Compiler
//
// Compiler Build ID: CL-36424714
// Cuda compilation tools, release 13.0, V13.0.88
// Based on NVVM 20.0.0
//

.version 9.0
.target sm_100
.address_size 64

	// .globl	_Z18init_global_memorydd
.extern .func  (.param .b64 func_retval0) malloc
(
	.param .b64 malloc_param_0
)
;
.extern .func  (.param .b32 func_retval0) vprintf
(
	.param .b64 vprintf_param_0,
	.param .b64 vprintf_param_1
)
;
.extern .func free
(
	.param .b64 free_param_0
)
;
.global .align 8 .u64 t;
.global .align 8 .u64 step;
.global .align 8 .f64 K_d;
.global .align 8 .f64 room_temp_d;
.global .align 1 .b8 $str[47] = {78, 111, 32, 109, 111, 114, 101, 32, 105, 110, 105, 116, 105, 97, 108, 32, 109, 101, 109, 111, 114, 121, 44, 32, 84, 79, 68, 79, 58, 32, 114, 101, 97, 108, 108, 111, 99, 105, 110, 103, 32, 37, 108, 108, 100, 10};

.visible .entry _Z18init_global_memorydd(
	.param .f64 _Z18init_global_memorydd_param_0,
	.param .f64 _Z18init_global_memorydd_param_1
)
{
	.reg .pred 	%p<3>;
	.reg .b32 	%r<4>;
	.reg .b64 	%rd<9>;
	.reg .b64 	%fd<3>;

	ld.param.f64 	%fd1, [_Z18init_global_memorydd_param_0];
	ld.param.f64 	%fd2, [_Z18init_global_memorydd_param_1];
	mov.u32 	%r1, %ctaid.x;
	mov.u32 	%r2, %tid.x;
	or.b32  	%r3, %r1, %r2;
	setp.ne.s32 	%p1, %r3, 0;
	@%p1 bra 	$L__BB0_3;
	st.global.f64 	[K_d], %fd1;
	st.global.f64 	[room_temp_d], %fd2;
	{ // callseq 0, 0
	.param .b64 param0;
	st.param.b64 	[param0], 8388608;
	.param .b64 retval0;
	call.uni (retval0), 
	malloc, 
	(
	param0
	);
	ld.param.b64 	%rd1, [retval0];
	} // callseq 0
	st.global.u64 	[t], %rd1;
	setp.eq.s64 	%p2, %rd1, 0;
	@%p2 bra 	$L__BB0_3;
	{ // callseq 1, 0
	.param .b64 param0;
	st.param.b64 	[param0], 524288;
	.param .b64 retval0;
	call.uni (retval0), 
	malloc, 
	(
	param0
	);
	ld.param.b64 	%rd3, [retval0];
	} // callseq 1
	ld.global.u64 	%rd5, [t];
	ld.global.u64 	%rd6, [step];
	shl.b64 	%rd7, %rd6, 3;
	add.s64 	%rd8, %rd5, %rd7;
	st.u64 	[%rd8], %rd3;
$L__BB0_3:
	ret;

}
	// .globl	_Z7init_t0v
.visible .entry _Z7init_t0v()
{
	.reg .pred 	%p<5>;
	.reg .b32 	%r<10>;
	.reg .b64 	%rd<12>;
	.reg .b64 	%fd<3>;

	ld.global.u64 	%rd2, [t];
	cvta.to.global.u64 	%rd3, %rd2;
	ld.global.u64 	%rd4, [step];
	shl.b64 	%rd5, %rd4, 3;
	add.s64 	%rd6, %rd3, %rd5;
	ld.global.u64 	%rd7, [%rd6];
	cvta.to.global.u64 	%rd1, %rd7;
	setp.eq.s64 	%p1, %rd7, 0;
	@%p1 bra 	$L__BB1_7;
	mov.b32 	%r9, 1;
	mov.u32 	%r1, %ntid.x;
$L__BB1_2:
	mov.u32 	%r2, %r9;
	setp.lt.s32 	%p2, %r2, %r1;
	shl.b32 	%r9, %r2, 1;
	@%p2 bra 	$L__BB1_2;
	mov.u32 	%r4, %ctaid.x;
	mov.u32 	%r5, %tid.x;
	mad.lo.s32 	%r6, %r2, %r4, %r5;
	setp.gt.u32 	%p3, %r6, 65535;
	@%p3 bra 	$L__BB1_7;
	or.b32  	%r8, %r4, %r5;
	setp.ne.s32 	%p4, %r8, 0;
	@%p4 bra 	$L__BB1_6;
	ld.global.f64 	%fd2, [K_d];
	mul.wide.u32 	%rd10, %r6, 8;
	add.s64 	%rd11, %rd1, %rd10;
	st.global.f64 	[%rd11], %fd2;
	bra.uni 	$L__BB1_7;
$L__BB1_6:
	ld.global.f64 	%fd1, [room_temp_d];
	mul.wide.u32 	%rd8, %r6, 8;
	add.s64 	%rd9, %rd1, %rd8;
	st.global.f64 	[%rd9], %fd1;
$L__BB1_7:
	ret;

}
	// .globl	_Z13increase_stepPi
.visible .entry _Z13increase_stepPi(
	.param .u64 .ptr .align 1 _Z13increase_stepPi_param_0
)
{
	.local .align 8 .b8 	__local_depot2[8];
	.reg .b64 	%SP;
	.reg .b64 	%SPL;
	.reg .pred 	%p<3>;
	.reg .b32 	%r<7>;
	.reg .b64 	%rd<17>;

	mov.u64 	%SPL, __local_depot2;
	cvta.local.u64 	%SP, %SPL;
	ld.param.u64 	%rd1, [_Z13increase_stepPi_param_0];
	mov.u32 	%r1, %ctaid.x;
	mov.u32 	%r2, %tid.x;
	or.b32  	%r3, %r1, %r2;
	setp.ne.s32 	%p1, %r3, 0;
	@%p1 bra 	$L__BB2_4;
	cvta.to.global.u64 	%rd2, %rd1;
	ld.global.u64 	%rd3, [step];
	add.s64 	%rd4, %rd3, 1;
	st.global.u64 	[step], %rd4;
	atom.global.add.u32 	%r4, [%rd2], 1;
	ld.global.u64 	%rd5, [step];
	setp.ne.s64 	%p2, %rd5, 1048576;
	@%p2 bra 	$L__BB2_3;
	add.u64 	%rd12, %SP, 0;
	add.u64 	%rd13, %SPL, 0;
	mov.b64 	%rd14, 1048576;
	st.local.u64 	[%rd13], %rd14;
	mov.u64 	%rd15, $str;
	cvta.global.u64 	%rd16, %rd15;
	{ // callseq 3, 0
	.param .b64 param0;
	st.param.b64 	[param0], %rd16;
	.param .b64 param1;
	st.param.b64 	[param1], %rd12;
	.param .b32 retval0;
	call.uni (retval0), 
	vprintf, 
	(
	param0, 
	param1
	);
	ld.param.b32 	%r5, [retval0];
	} // callseq 3
	bra.uni 	$L__BB2_4;
$L__BB2_3:
	{ // callseq 2, 0
	.param .b64 param0;
	st.param.b64 	[param0], 524288;
	.param .b64 retval0;
	call.uni (retval0), 
	malloc, 
	(
	param0
	);
	ld.param.b64 	%rd6, [retval0];
	} // callseq 2
	ld.global.u64 	%rd8, [t];
	ld.global.u64 	%rd9, [step];
	shl.b64 	%rd10, %rd9, 3;
	add.s64 	%rd11, %rd8, %rd10;
	st.u64 	[%rd11], %rd6;
$L__BB2_4:
	ret;

}
	// .globl	_Z12calc_diffusePi
.visible .entry _Z12calc_diffusePi(
	.param .u64 .ptr .align 1 _Z12calc_diffusePi_param_0
)
{
	.reg .pred 	%p<11>;
	.reg .b32 	%r<15>;
	.reg .b64 	%rd<16>;
	.reg .b64 	%fd<17>;

	ld.param.u64 	%rd6, [_Z12calc_diffusePi_param_0];
	cvta.to.global.u64 	%rd1, %rd6;
	ld.global.u64 	%rd2, [step];
	setp.ne.s64 	%p1, %rd2, 1048576;
	@%p1 bra 	$L__BB3_3;
	mov.u32 	%r10, %ctaid.x;
	mov.u32 	%r11, %tid.x;
	or.b32  	%r12, %r10, %r11;
	setp.ne.s32 	%p10, %r12, 0;
	@%p10 bra 	$L__BB3_14;
	atom.global.add.u32 	%r13, [%rd1], 1;
	bra.uni 	$L__BB3_14;
$L__BB3_3:
	ld.global.u64 	%rd7, [t];
	shl.b64 	%rd8, %rd2, 3;
	add.s64 	%rd9, %rd7, %rd8;
	ld.u64 	%rd3, [%rd9+-8];
	ld.u64 	%rd10, [%rd9];
	setp.eq.s64 	%p2, %rd3, 0;
	setp.eq.s64 	%p3, %rd10, 0;
	or.pred  	%p4, %p2, %p3;
	@%p4 bra 	$L__BB3_14;
	mov.b32 	%r14, 1;
	mov.u32 	%r1, %ntid.x;
$L__BB3_5:
	mov.u32 	%r2, %r14;
	setp.lt.s32 	%p5, %r2, %r1;
	shl.b32 	%r14, %r2, 1;
	@%p5 bra 	$L__BB3_5;
	mov.u32 	%r6, %ctaid.x;
	mov.u32 	%r7, %tid.x;
	mad.lo.s32 	%r4, %r2, %r6, %r7;
	setp.ne.s32 	%p6, %r4, 0;
	mul.wide.u32 	%rd11, %r4, 8;
	add.s64 	%rd5, %rd3, %rd11;
	@%p6 bra 	$L__BB3_8;
	ld.global.f64 	%fd13, [K_d];
	bra.uni 	$L__BB3_9;
$L__BB3_8:
	ld.f64 	%fd13, [%rd5+-8];
	setp.gt.u32 	%p7, %r4, 65534;
	@%p7 bra 	$L__BB3_11;
$L__BB3_9:
	ld.f64 	%fd14, [%rd5+8];
$L__BB3_10:
	add.f64 	%fd11, %fd14, %fd13;
	mul.f64 	%fd16, %fd11, 0d3FE0000000000000;
	add.s64 	%rd15, %rd10, %rd11;
	st.f64 	[%rd15], %fd16;
	bra.uni 	$L__BB3_13;
$L__BB3_11:
	ld.global.f64 	%fd14, [room_temp_d];
	setp.eq.s32 	%p8, %r4, 65535;
	@%p8 bra 	$L__BB3_10;
	add.s64 	%rd13, %rd10, %rd11;
	ld.f64 	%fd16, [%rd13];
$L__BB3_13:
	ld.f64 	%fd12, [%rd5];
	setp.eq.f64 	%p9, %fd16, %fd12;
	selp.u32 	%r8, 1, 0, %p9;
	atom.global.and.b32 	%r9, [%rd1], %r8;
$L__BB3_14:
	ret;

}
	// .globl	_Z7freememv
.visible .entry _Z7freememv()
{
	.reg .pred 	%p<2>;
	.reg .b32 	%r<4>;
	.reg .b64 	%rd<2>;

	mov.u32 	%r1, %ctaid.x;
	mov.u32 	%r2, %tid.x;
	or.b32  	%r3, %r1, %r2;
	setp.ne.s32 	%p1, %r3, 0;
	@%p1 bra 	$L__BB4_2;
	ld.global.u64 	%rd1, [t];
	{ // callseq 4, 0
	.param .b64 param0;
	st.param.b64 	[param0], %rd1;
	call.uni 
	free, 
	(
	param0
	);
	} // callseq 4
$L__BB4_2:
	ret;

}


// ===== COMPILED SASS (sm_100) =====

	.target	sm_100

	.elftype	@"ET_EXEC"


//--------------------- .note.nv.tkinfo           --------------------------
	.section	.note.nv.tkinfo,"",@"SHT_NOTE"
	.sectionflags	@"SHF_NOTE_NV_TKINFO"
	.tkinfo
        /*0018*/ 	.word	0x00000002
        /*0030*/ 	.string	""
        /*0030*/ 	.string	"ptxas"
        /*0030*/ 	.string	"Cuda compilation tools, release 13.0, V13.0.88"
        /*0030*/ 	.string	"Build cuda_13.0.r13.0/compiler.36424714_0"
        /*0030*/ 	.string	"-arch sm_100 -m 64 "



//--------------------- .note.nv.cuinfo           --------------------------
	.section	.note.nv.cuinfo,"",@"SHT_NOTE"
	.sectionflags	@"SHF_NOTE_NV_CUINFO"
        /*0018*/ 	.short	0x0002
        /*001a*/ 	.short	0x0064
        /*001c*/ 	.short	0x0082
	.zero		2


//--------------------- .nv.info                  --------------------------
	.section	.nv.info,"",@"SHT_CUDA_INFO"
	.align	4


	//----- nvinfo : EIATTR_REGCOUNT
	.align		4
        /*0000*/ 	.byte	0x04, 0x2f
        /*0002*/ 	.short	(.L_6 - .L_5)
	.align		4
.L_5:
        /*0004*/ 	.word	index@(_Z18init_global_memorydd)
        /*0008*/ 	.word	0x00000018


	//----- nvinfo : EIATTR_FRAME_SIZE
	.align		4
.L_6:
        /*000c*/ 	.byte	0x04, 0x11
        /*000e*/ 	.short	(.L_8 - .L_7)
	.align		4
.L_7:
        /*0010*/ 	.word	index@(_Z18init_global_memorydd)
        /*0014*/ 	.word	0x00000000


	//----- nvinfo : EIATTR_REGCOUNT
	.align		4
.L_8:
        /*0018*/ 	.byte	0x04, 0x2f
        /*001a*/ 	.short	(.L_10 - .L_9)
	.align		4
.L_9:
        /*001c*/ 	.word	index@(_Z7init_t0v)
        /*0020*/ 	.word	0x0000000a


	//----- nvinfo : EIATTR_FRAME_SIZE
	.align		4
.L_10:
        /*0024*/ 	.byte	0x04, 0x11
        /*0026*/ 	.short	(.L_12 - .L_11)
	.align		4
.L_11:
        /*0028*/ 	.word	index@(_Z7init_t0v)
        /*002c*/ 	.word	0x00000000


	//----- nvinfo : EIATTR_REGCOUNT
	.align		4
.L_12:
        /*0030*/ 	.byte	0x04, 0x2f
        /*0032*/ 	.short	(.L_14 - .L_13)
	.align		4
.L_13:
        /*0034*/ 	.word	index@(_Z13increase_stepPi)
        /*0038*/ 	.word	0x00000018


	//----- nvinfo : EIATTR_FRAME_SIZE
	.align		4
.L_14:
        /*003c*/ 	.byte	0x04, 0x11
        /*003e*/ 	.short	(.L_16 - .L_15)
	.align		4
.L_15:
        /*0040*/ 	.word	index@(_Z13increase_stepPi)
        /*0044*/ 	.word	0x00000008


	//----- nvinfo : EIATTR_REGCOUNT
	.align		4
.L_16:
        /*0048*/ 	.byte	0x04, 0x2f
        /*004a*/ 	.short	(.L_18 - .L_17)
	.align		4
.L_17:
        /*004c*/ 	.word	index@(_Z12calc_diffusePi)
        /*0050*/ 	.word	0x0000000e


	//----- nvinfo : EIATTR_FRAME_SIZE
	.align		4
.L_18:
        /*0054*/ 	.byte	0x04, 0x11
        /*0056*/ 	.short	(.L_20 - .L_19)
	.align		4
.L_19:
        /*0058*/ 	.word	index@(_Z12calc_diffusePi)
        /*005c*/ 	.word	0x00000000


	//----- nvinfo : EIATTR_REGCOUNT
	.align		4
.L_20:
        /*0060*/ 	.byte	0x04, 0x2f
        /*0062*/ 	.short	(.L_22 - .L_21)
	.align		4
.L_21:
        /*0064*/ 	.word	index@(_Z7freememv)
        /*0068*/ 	.word	0x00000018


	//----- nvinfo : EIATTR_FRAME_SIZE
	.align		4
.L_22:
        /*006c*/ 	.byte	0x04, 0x11
        /*006e*/ 	.short	(.L_24 - .L_23)
	.align		4
.L_23:
        /*0070*/ 	.word	index@(_Z7freememv)
        /*0074*/ 	.word	0x00000000


	//----- nvinfo : EIATTR_MIN_STACK_SIZE
	.align		4
.L_24:
        /*0078*/ 	.byte	0x04, 0x12
        /*007a*/ 	.short	(.L_26 - .L_25)
	.align		4
.L_25:
        /*007c*/ 	.word	index@(_Z7freememv)
        /*0080*/ 	.word	0x00000000


	//----- nvinfo : EIATTR_MIN_STACK_SIZE
	.align		4
.L_26:
        /*0084*/ 	.byte	0x04, 0x12
        /*0086*/ 	.short	(.L_28 - .L_27)
	.align		4
.L_27:
        /*0088*/ 	.word	index@(_Z12calc_diffusePi)
        /*008c*/ 	.word	0x00000000


	//----- nvinfo : EIATTR_MIN_STACK_SIZE
	.align		4
.L_28:
        /*0090*/ 	.byte	0x04, 0x12
        /*0092*/ 	.short	(.L_30 - .L_29)
	.align		4
.L_29:
        /*0094*/ 	.word	index@(_Z13increase_stepPi)
        /*0098*/ 	.word	0x00000008


	//----- nvinfo : EIATTR_MIN_STACK_SIZE
	.align		4
.L_30:
        /*009c*/ 	.byte	0x04, 0x12
        /*009e*/ 	.short	(.L_32 - .L_31)
	.align		4
.L_31:
        /*00a0*/ 	.word	index@(_Z7init_t0v)
        /*00a4*/ 	.word	0x00000000


	//----- nvinfo : EIATTR_MIN_STACK_SIZE
	.align		4
.L_32:
        /*00a8*/ 	.byte	0x04, 0x12
        /*00aa*/ 	.short	(.L_34 - .L_33)
	.align		4
.L_33:
        /*00ac*/ 	.word	index@(_Z18init_global_memorydd)
        /*00b0*/ 	.word	0x00000000
.L_34:


//--------------------- .nv.compat                --------------------------
	.section	.nv.compat,"",@"SHT_CUDA_COMPAT_INFO"
	.align	4
        /*0000*/ 	.byte	0x02, 0x09, 0x00, 0x00, 0x02, 0x02, 0x01, 0x00, 0x02, 0x05, 0x05, 0x00, 0x03, 0x07, 0x01, 0x01
        /*0010*/ 	.byte	0x02, 0x03, 0x00, 0x00, 0x02, 0x06, 0x01, 0x00, 0x04, 0x0b, 0x08, 0x00, 0x01, 0x00, 0x00, 0x00
        /*0020*/ 	.byte	0x00, 0x00, 0x00, 0x00


//--------------------- .nv.info._Z7freememv      --------------------------
	.section	.nv.info._Z7freememv,"",@"SHT_CUDA_INFO"
	.sectionflags	@""
	.align	4


	//----- nvinfo : EIATTR_CUDA_API_VERSION
	.align		4
        /*0000*/ 	.byte	0x04, 0x37
        /*0002*/ 	.short	(.L_36 - .L_35)
.L_35:
        /*0004*/ 	.word	0x00000082


	//----- nvinfo : EIATTR_SPARSE_MMA_MASK
	.align		4
.L_36:
        /*0008*/ 	.byte	0x03, 0x50
        /*000a*/ 	.short	0x0000


	//----- nvinfo : EIATTR_MAXREG_COUNT
	.align		4
        /*000c*/ 	.byte	0x03, 0x1b
        /*000e*/ 	.short	0x00ff


	//----- nvinfo : EIATTR_EXTERNS
	.align		4
        /*0010*/ 	.byte	0x04, 0x0f
        /*0012*/ 	.short	(.L_38 - .L_37)


	//   ....[0]....
	.align		4
.L_37:
        /*0014*/ 	.word	index@(free)


	//----- nvinfo : EIATTR_MERCURY_ISA_VERSION
	.align		4
.L_38:
        /*0018*/ 	.byte	0x03, 0x5f
        /*001a*/ 	.short	0x0101


	//----- nvinfo : EIATTR_VRC_CTA_INIT_COUNT
	.align		4
        /*001c*/ 	.byte	0x02, 0x4a
	.zero		1
	.zero		1


	//----- nvinfo : EIATTR_SYSCALL_OFFSETS
	.align		4
        /*0020*/ 	.byte	0x04, 0x46
        /*0022*/ 	.short	(.L_40 - .L_39)


	//   ....[0]....
.L_39:
        /*0024*/ 	.word	0x000000b0


	//----- nvinfo : EIATTR_EXIT_INSTR_OFFSETS
	.align		4
.L_40:
        /*0028*/ 	.byte	0x04, 0x1c
        /*002a*/ 	.short	(.L_42 - .L_41)


	//   ....[0]....
.L_41:
        /*002c*/ 	.word	0x00000040


	//   ....[1]....
        /*0030*/ 	.word	0x000000c0


	//----- nvinfo : EIATTR_CRS_STACK_SIZE
	.align		4
.L_42:
        /*0034*/ 	.byte	0x04, 0x1e
        /*0036*/ 	.short	(.L_44 - .L_43)
.L_43:
        /*0038*/ 	.word	0x00000000


	//----- nvinfo : EIATTR_SW_WAR
	.align		4
.L_44:
        /*003c*/ 	.byte	0x04, 0x36
        /*003e*/ 	.short	(.L_46 - .L_45)
.L_45:
        /*0040*/ 	.word	0x00000008
.L_46:


//--------------------- .nv.info._Z12calc_diffusePi --------------------------
	.section	.nv.info._Z12calc_diffusePi,"",@"SHT_CUDA_INFO"
	.sectionflags	@""
	.align	4


	//----- nvinfo : EIATTR_CUDA_API_VERSION
	.align		4
        /*0000*/ 	.byte	0x04, 0x37
        /*0002*/ 	.short	(.L_48 - .L_47)
.L_47:
        /*0004*/ 	.word	0x00000082


	//----- nvinfo : EIATTR_KPARAM_INFO
	.align		4
.L_48:
        /*0008*/ 	.byte	0x04, 0x17
        /*000a*/ 	.short	(.L_50 - .L_49)
.L_49:
        /*000c*/ 	.word	0x00000000
        /*0010*/ 	.short	0x0000
        /*0012*/ 	.short	0x0000
        /*0014*/ 	.byte	0x00, 0xf5, 0x21, 0x00


	//----- nvinfo : EIATTR_SPARSE_MMA_MASK
	.align		4
.L_50:
        /*0018*/ 	.byte	0x03, 0x50
        /*001a*/ 	.short	0x0000


	//----- nvinfo : EIATTR_MAXREG_COUNT
	.align		4
        /*001c*/ 	.byte	0x03, 0x1b
        /*001e*/ 	.short	0x00ff


	//----- nvinfo : EIATTR_MERCURY_ISA_VERSION
	.align		4
        /*0020*/ 	.byte	0x03, 0x5f
        /*0022*/ 	.short	0x0101


	//----- nvinfo : EIATTR_INT_WARP_WIDE_INSTR_OFFSETS
	.align		4
        /*0024*/ 	.byte	0x04, 0x31
        /*0026*/ 	.short	(.L_52 - .L_51)


	//   ....[0]....
.L_51:
        /*0028*/ 	.word	0x000000d0


	//   ....[1]....
        /*002c*/ 	.word	0x00000430


	//   ....[2]....
        /*0030*/ 	.word	0x000004a0


	//----- nvinfo : EIATTR_VRC_CTA_INIT_COUNT
	.align		4
.L_52:
        /*0034*/ 	.byte	0x02, 0x4a
	.zero		1
	.zero		1


	//----- nvinfo : EIATTR_EXIT_INSTR_OFFSETS
	.align		4
        /*0038*/ 	.byte	0x04, 0x1c
        /*003a*/ 	.short	(.L_54 - .L_53)


	//   ....[0]....
.L_53:
        /*003c*/ 	.word	0x000000a0


	//   ....[1]....
        /*0040*/ 	.word	0x00000120


	//   ....[2]....
        /*0044*/ 	.word	0x000001d0


	//   ....[3]....
        /*0048*/ 	.word	0x000004d0


	//----- nvinfo : EIATTR_CRS_STACK_SIZE
	.align		4
.L_54:
        /*004c*/ 	.byte	0x04, 0x1e
        /*004e*/ 	.short	(.L_56 - .L_55)
.L_55:
        /*0050*/ 	.word	0x00000000


	//----- nvinfo : EIATTR_CBANK_PARAM_SIZE
	.align		4
.L_56:
        /*0054*/ 	.byte	0x03, 0x19
        /*0056*/ 	.short	0x0008


	//----- nvinfo : EIATTR_PARAM_CBANK
	.align		4
        /*0058*/ 	.byte	0x04, 0x0a
        /*005a*/ 	.short	(.L_58 - .L_57)
	.align		4
.L_57:
        /*005c*/ 	.word	index@(.nv.constant0._Z12calc_diffusePi)
        /*0060*/ 	.short	0x0380
        /*0062*/ 	.short	0x0008


	//----- nvinfo : EIATTR_SW_WAR
	.align		4
.L_58:
        /*0064*/ 	.byte	0x04, 0x36
        /*0066*/ 	.short	(.L_60 - .L_59)
.L_59:
        /*0068*/ 	.word	0x00000008
.L_60:


//--------------------- .nv.info._Z13increase_stepPi --------------------------
	.section	.nv.info._Z13increase_stepPi,"",@"SHT_CUDA_INFO"
	.sectionflags	@""
	.align	4


	//----- nvinfo : EIATTR_CUDA_API_VERSION
	.align		4
        /*0000*/ 	.byte	0x04, 0x37
        /*0002*/ 	.short	(.L_62 - .L_61)
.L_61:
        /*0004*/ 	.word	0x00000082


	//----- nvinfo : EIATTR_KPARAM_INFO
	.align		4
.L_62:
        /*0008*/ 	.byte	0x04, 0x17
        /*000a*/ 	.short	(.L_64 - .L_63)
.L_63:
        /*000c*/ 	.word	0x00000000
        /*0010*/ 	.short	0x0000
        /*0012*/ 	.short	0x0000
        /*0014*/ 	.byte	0x00, 0xf5, 0x21, 0x00


	//----- nvinfo : EIATTR_SPARSE_MMA_MASK
	.align		4
.L_64:
        /*0018*/ 	.byte	0x03, 0x50
        /*001a*/ 	.short	0x0000


	//----- nvinfo : EIATTR_MAXREG_COUNT
	.align		4
        /*001c*/ 	.byte	0x03, 0x1b
        /*001e*/ 	.short	0x00ff


	//----- nvinfo : EIATTR_EXTERNS
	.align		4
        /*0020*/ 	.byte	0x04, 0x0f
        /*0022*/ 	.short	(.L_66 - .L_65)


	//   ....[0]....
	.align		4
.L_65:
        /*0024*/ 	.word	index@(malloc)


	//   ....[1]....
	.align		4
        /*0028*/ 	.word	index@(vprintf)


	//----- nvinfo : EIATTR_MERCURY_ISA_VERSION
	.align		4
.L_66:
        /*002c*/ 	.byte	0x03, 0x5f
        /*002e*/ 	.short	0x0101


	//----- nvinfo : EIATTR_INT_WARP_WIDE_INSTR_OFFSETS
	.align		4
        /*0030*/ 	.byte	0x04, 0x31
        /*0032*/ 	.short	(.L_68 - .L_67)


	//   ....[0]....
.L_67:
        /*0034*/ 	.word	0x000000e0


	//----- nvinfo : EIATTR_VRC_CTA_INIT_COUNT
	.align		4
.L_68:
        /*0038*/ 	.byte	0x02, 0x4a
	.zero		1
	.zero		1


	//----- nvinfo : EIATTR_SYSCALL_OFFSETS
	.align		4
        /*003c*/ 	.byte	0x04, 0x46
        /*003e*/ 	.short	(.L_70 - .L_69)


	//   ....[0]....
.L_69:
        /*0040*/ 	.word	0x00000240


	//   ....[1]....
        /*0044*/ 	.word	0x000002b0


	//----- nvinfo : EIATTR_EXIT_INSTR_OFFSETS
	.align		4
.L_70:
        /*0048*/ 	.byte	0x04, 0x1c
        /*004a*/ 	.short	(.L_72 - .L_71)


	//   ....[0]....
.L_71:
        /*004c*/ 	.word	0x00000090


	//   ....[1]....
        /*0050*/ 	.word	0x00000250


	//   ....[2]....
        /*0054*/ 	.word	0x00000330


	//----- nvinfo : EIATTR_CRS_STACK_SIZE
	.align		4
.L_72:
        /*0058*/ 	.byte	0x04, 0x1e
        /*005a*/ 	.short	(.L_74 - .L_73)
.L_73:
        /*005c*/ 	.word	0x00000000


	//----- nvinfo : EIATTR_CBANK_PARAM_SIZE
	.align		4
.L_74:
        /*0060*/ 	.byte	0x03, 0x19
        /*0062*/ 	.short	0x0008


	//----- nvinfo : EIATTR_PARAM_CBANK
	.align		4
        /*0064*/ 	.byte	0x04, 0x0a
        /*0066*/ 	.short	(.L_76 - .L_75)
	.align		4
.L_75:
        /*0068*/ 	.word	index@(.nv.constant0._Z13increase_stepPi)
        /*006c*/ 	.short	0x0380
        /*006e*/ 	.short	0x0008


	//----- nvinfo : EIATTR_SW_WAR
	.align		4
.L_76:
        /*0070*/ 	.byte	0x04, 0x36
        /*0072*/ 	.short	(.L_78 - .L_77)
.L_77:
        /*0074*/ 	.word	0x00000008
.L_78:


//--------------------- .nv.info._Z7init_t0v      --------------------------
	.section	.nv.info._Z7init_t0v,"",@"SHT_CUDA_INFO"
	.sectionflags	@""
	.align	4


	//----- nvinfo : EIATTR_CUDA_API_VERSION
	.align		4
        /*0000*/ 	.byte	0x04, 0x37
        /*0002*/ 	.short	(.L_80 - .L_79)
.L_79:
        /*0004*/ 	.word	0x00000082


	//----- nvinfo : EIATTR_SPARSE_MMA_MASK
	.align		4
.L_80:
        /*0008*/ 	.byte	0x03, 0x50
        /*000a*/ 	.short	0x0000


	//----- nvinfo : EIATTR_MAXREG_COUNT
	.align		4
        /*000c*/ 	.byte	0x03, 0x1b
        /*000e*/ 	.short	0x00ff


	//----- nvinfo : EIATTR_MERCURY_ISA_VERSION
	.align		4
        /*0010*/ 	.byte	0x03, 0x5f
        /*0012*/ 	.short	0x0101


	//----- nvinfo : EIATTR_VRC_CTA_INIT_COUNT
	.align		4
        /*0014*/ 	.byte	0x02, 0x4a
	.zero		1
	.zero		1


	//----- nvinfo : EIATTR_EXIT_INSTR_OFFSETS
	.align		4
        /*0018*/ 	.byte	0x04, 0x1c
        /*001a*/ 	.short	(.L_82 - .L_81)


	//   ....[0]....
.L_81:
        /*001c*/ 	.word	0x000000b0


	//   ....[1]....
        /*0020*/ 	.word	0x00000160


	//   ....[2]....
        /*0024*/ 	.word	0x000001d0


	//   ....[3]....
        /*0028*/ 	.word	0x00000220


	//----- nvinfo : EIATTR_CRS_STACK_SIZE
	.align		4
.L_82:
        /*002c*/ 	.byte	0x04, 0x1e
        /*002e*/ 	.short	(.L_84 - .L_83)
.L_83:
        /*0030*/ 	.word	0x00000000


	//----- nvinfo : EIATTR_SW_WAR
	.align		4
.L_84:
        /*0034*/ 	.byte	0x04, 0x36
        /*0036*/ 	.short	(.L_86 - .L_85)
.L_85:
        /*0038*/ 	.word	0x00000008
.L_86:


//--------------------- .nv.info._Z18init_global_memorydd --------------------------
	.section	.nv.info._Z18init_global_memorydd,"",@"SHT_CUDA_INFO"
	.sectionflags	@""
	.align	4


	//----- nvinfo : EIATTR_CUDA_API_VERSION
	.align		4
        /*0000*/ 	.byte	0x04, 0x37
        /*0002*/ 	.short	(.L_88 - .L_87)
.L_87:
        /*0004*/ 	.word	0x00000082


	//----- nvinfo : EIATTR_KPARAM_INFO
	.align		4
.L_88:
        /*0008*/ 	.byte	0x04, 0x17
        /*000a*/ 	.short	(.L_90 - .L_89)
.L_89:
        /*000c*/ 	.word	0x00000000
        /*0010*/ 	.short	0x0001
        /*0012*/ 	.short	0x0008
        /*0014*/ 	.byte	0x00, 0xf0, 0x21, 0x00


	//----- nvinfo : EIATTR_KPARAM_INFO
	.align		4
.L_90:
        /*0018*/ 	.byte	0x04, 0x17
        /*001a*/ 	.short	(.L_92 - .L_91)
.L_91:
        /*001c*/ 	.word	0x00000000
        /*0020*/ 	.short	0x0000
        /*0022*/ 	.short	0x0000
        /*0024*/ 	.byte	0x00, 0xf0, 0x21, 0x00


	//----- nvinfo : EIATTR_SPARSE_MMA_MASK
	.align		4
.L_92:
        /*0028*/ 	.byte	0x03, 0x50
        /*002a*/ 	.short	0x0000


	//----- nvinfo : EIATTR_MAXREG_COUNT
	.align		4
        /*002c*/ 	.byte	0x03, 0x1b
        /*002e*/ 	.short	0x00ff


	//----- nvinfo : EIATTR_EXTERNS
	.align		4
        /*0030*/ 	.byte	0x04, 0x0f
        /*0032*/ 	.short	(.L_94 - .L_93)


	//   ....[0]....
	.align		4
.L_93:
        /*0034*/ 	.word	index@(malloc)


	//----- nvinfo : EIATTR_MERCURY_ISA_VERSION
	.align		4
.L_94:
        /*0038*/ 	.byte	0x03, 0x5f
        /*003a*/ 	.short	0x0101


	//----- nvinfo : EIATTR_VRC_CTA_INIT_COUNT
	.align		4
        /*003c*/ 	.byte	0x02, 0x4a
	.zero		1
	.zero		1


	//----- nvinfo : EIATTR_SYSCALL_OFFSETS
	.align		4
        /*0040*/ 	.byte	0x04, 0x46
        /*0042*/ 	.short	(.L_96 - .L_95)


	//   ....[0]....
.L_95:
        /*0044*/ 	.word	0x00000110


	//   ....[1]....
        /*0048*/ 	.word	0x000001b0


	//----- nvinfo : EIATTR_EXIT_INSTR_OFFSETS
	.align		4
.L_96:
        /*004c*/ 	.byte	0x04, 0x1c
        /*004e*/ 	.short	(.L_98 - .L_97)


	//   ....[0]....
.L_97:
        /*0050*/ 	.word	0x00000040


	//   ....[1]....
        /*0054*/ 	.word	0x00000160


	//   ....[2]....
        /*0058*/ 	.word	0x00000230


	//----- nvinfo : EIATTR_CRS_STACK_SIZE
	.align		4
.L_98:
        /*005c*/ 	.byte	0x04, 0x1e
        /*005e*/ 	.short	(.L_100 - .L_99)
.L_99:
        /*0060*/ 	.word	0x00000000


	//----- nvinfo : EIATTR_CBANK_PARAM_SIZE
	.align		4
.L_100:
        /*0064*/ 	.byte	0x03, 0x19
        /*0066*/ 	.short	0x0010


	//----- nvinfo : EIATTR_PARAM_CBANK
	.align		4
        /*0068*/ 	.byte	0x04, 0x0a
        /*006a*/ 	.short	(.L_102 - .L_101)
	.align		4
.L_101:
        /*006c*/ 	.word	index@(.nv.constant0._Z18init_global_memorydd)
        /*0070*/ 	.short	0x0380
        /*0072*/ 	.short	0x0010


	//----- nvinfo : EIATTR_SW_WAR
	.align		4
.L_102:
        /*0074*/ 	.byte	0x04, 0x36
        /*0076*/ 	.short	(.L_104 - .L_103)
.L_103:
        /*0078*/ 	.word	0x00000008
.L_104:


//--------------------- .nv.callgraph             --------------------------
	.section	.nv.callgraph,"",@"SHT_CUDA_CALLGRAPH"
	.align	4
	.sectionentsize	8
	.align		4
        /*0000*/ 	.word	0x00000000
	.align		4
        /*0004*/ 	.word	0xffffffff
	.align		4
        /*0008*/ 	.word	index@(_Z7freememv)
	.align		4
        /*000c*/ 	.word	index@(free)
	.align		4
        /*0010*/ 	.word	index@(_Z13increase_stepPi)
	.align		4
        /*0014*/ 	.word	index@(malloc)
	.align		4
        /*0018*/ 	.word	index@(_Z13increase_stepPi)
	.align		4
        /*001c*/ 	.word	index@(vprintf)
	.align		4
        /*0020*/ 	.word	index@(_Z18init_global_memorydd)
	.align		4
        /*0024*/ 	.word	index@(malloc)
	.align		4
        /*0028*/ 	.word	0x00000000
	.align		4
        /*002c*/ 	.word	0xfffffffe
	.align		4
        /*0030*/ 	.word	0x00000000
	.align		4
        /*0034*/ 	.word	0xfffffffd
	.align		4
        /*0038*/ 	.word	0x00000000
	.align		4
        /*003c*/ 	.word	0xfffffffc


//--------------------- .nv.constant4             --------------------------
	.section	.nv.constant4,"a",@progbits
	.align	8
	.align		8
.nv.constant4:
        /*0000*/ 	.dword	free
	.align		8
        /*0008*/ 	.dword	t
	.align		8
        /*0010*/ 	.dword	step
	.align		8
        /*0018*/ 	.dword	K_d
	.align		8
        /*0020*/ 	.dword	room_temp_d
	.align		8
        /*0028*/ 	.dword	$str
	.align		8
        /*0030*/ 	.dword	malloc
	.align		8
        /*0038*/ 	.dword	vprintf


//--------------------- .text._Z7freememv         --------------------------
	.section	.text._Z7freememv,"ax",@progbits
	.align	128
        .global         _Z7freememv
        .type           _Z7freememv,@function
        .size           _Z7freememv,(.L_x_22 - _Z7freememv)
        .other          _Z7freememv,@"STO_CUDA_ENTRY STV_DEFAULT"
_Z7freememv:
.text._Z7freememv:
[----:B------:R-:W0:Y:S01]  /*0000*/  LDC R1, c[0x0][0x37c] ;  /* 0x0000df00ff017b82 */ /* 0x000e220000000800 */
[----:B------:R-:W1:Y:S07]  /*0010*/  S2R R0, SR_TID.X ;  /* 0x0000000000007919 */ /* 0x000e6e0000002100 */
[----:B------:R-:W1:Y:S02]  /*0020*/  S2UR UR4, SR_CTAID.X ;  /* 0x00000000000479c3 */ /* 0x000e640000002500 */
[----:B-1----:R-:W-:-:S13]  /*0030*/  LOP3.LUT P0, RZ, R0, UR4, RZ, 0xfc, !PT ;  /* 0x0000000400ff7c12 */ /* 0x002fda000f80fcff */
[----:B------:R-:W-:Y:S05]  /*0040*/  @P0 EXIT ;  /* 0x000000000000094d */ /* 0x000fea0003800000 */
[----:B------:R-:W1:Y:S01]  /*0050*/  LDC.64 R2, c[0x4][0x8] ;  /* 0x01000200ff027b82 */ /* 0x000e620000000a00 */
[----:B------:R-:W1:Y:S02]  /*0060*/  LDCU.64 UR4, c[0x0][0x358] ;  /* 0x00006b00ff0477ac */ /* 0x000e640008000a00 */
[----:B-1----:R1:W5:Y:S01]  /*0070*/  LDG.E.64 R4, desc[UR4][R2.64] ;  /* 0x0000000402047981 */ /* 0x002362000c1e1b00 */
[----:B------:R-:W-:-:S04]  /*0080*/  MOV R0, 0x0 ;  /* 0x0000000000007802 */ /* 0x000fc80000000f00 */
[----:B------:R1:W2:Y:S03]  /*0090*/  LDC.64 R6, c[0x4][R0] ;  /* 0x0100000000067b82 */ /* 0x0002a60000000a00 */
[----:B------:R-:W-:-:S07]  /*00a0*/  LEPC R20, `(.L_x_0) ;  /* 0x000000001014794e */ /* 0x000fce0000000000 */
[----:B012--5:R-:W-:Y:S05]  /*00b0*/  CALL.ABS.NOINC R6 ;  /* 0x0000000006007343 */ /* 0x027fea0003c00000 */
.L_x_0:
[----:B------:R-:W-:Y:S05]  /*00c0*/  EXIT ;  /* 0x000000000000794d */ /* 0x000fea0003800000 */
.L_x_1:
[----:B------:R-:W-:-:S00]  /*00d0*/  BRA `(.L_x_1) ;  /* 0xfffffffc00fc7947 */ /* 0x000fc0000383ffff */
[----:B------:R-:W-:-:S00]  /*00e0*/  NOP ;  /* 0x0000000000007918 */ /* 0x000fc00000000000 */
        /* <DEDUP_REMOVED lines=9> */
.L_x_22:


//--------------------- .text._Z12calc_diffusePi  --------------------------
	.section	.text._Z12calc_diffusePi,"ax",@progbits
	.align	128
        .global         _Z12calc_diffusePi
        .type           _Z12calc_diffusePi,@function
        .size           _Z12calc_diffusePi,(.L_x_23 - _Z12calc_diffusePi)
        .other          _Z12calc_diffusePi,@"STO_CUDA_ENTRY STV_DEFAULT"
_Z12calc_diffusePi:
.text._Z12calc_diffusePi:
[----:B------:R-:W-:Y:S08]  /*0000*/  LDC R1, c[0x0][0x37c] ;  /* 0x0000df00ff017b82 */ /* 0x000ff00000000800 */
[----:B------:R-:W0:Y:S01]  /*0010*/  LDC.64 R2, c[0x4][0x10] ;  /* 0x01000400ff027b82 */ /* 0x000e220000000a00 */
[----:B------:R-:W0:Y:S02]  /*0020*/  LDCU.64 UR6, c[0x0][0x358] ;  /* 0x00006b00ff0677ac */ /* 0x000e240008000a00 */
[----:B0-----:R-:W2:Y:S02]  /*0030*/  LDG.E.64 R2, desc[UR6][R2.64] ;  /* 0x0000000602027981 */ /* 0x001ea4000c1e1b00 */
[----:B--2---:R-:W-:-:S04]  /*0040*/  ISETP.NE.U32.AND P0, PT, R2, 0x100000, PT ;  /* 0x001000000200780c */ /* 0x004fc80003f05070 */
[----:B------:R-:W-:-:S13]  /*0050*/  ISETP.NE.AND.EX P0, PT, R3, RZ, PT, P0 ;  /* 0x000000ff0300720c */ /* 0x000fda0003f05300 */
[----:B------:R-:W-:Y:S05]  /*0060*/  @P0 BRA `(.L_x_2) ;  /* 0x0000000000300947 */ /* 0x000fea0003800000 */
[----:B------:R-:W0:Y:S01]  /*0070*/  S2R R0, SR_TID.X ;  /* 0x0000000000007919 */ /* 0x000e220000002100 */
[----:B------:R-:W0:Y:S02]  /*0080*/  S2UR UR4, SR_CTAID.X ;  /* 0x00000000000479c3 */ /* 0x000e240000002500 */
[----:B0-----:R-:W-:-:S13]  /*0090*/  LOP3.LUT P0, RZ, R0, UR4, RZ, 0xfc, !PT ;  /* 0x0000000400ff7c12 */ /* 0x001fda000f80fcff */
[----:B------:R-:W-:Y:S05]  /*00a0*/  @P0 EXIT ;  /* 0x000000000000094d */ /* 0x000fea0003800000 */
[----:B------:R-:W0:Y:S01]  /*00b0*/  S2R R0, SR_LANEID ;  /* 0x0000000000007919 */ /* 0x000e220000000000 */
[----:B------:R-:W1:Y:S01]  /*00c0*/  LDC.64 R2, c[0x0][0x380] ;  /* 0x0000e000ff027b82 */ /* 0x000e620000000a00 */
[----:B------:R-:W-:Y:S02]  /*00d0*/  VOTEU.ANY UR4, UPT, PT ;  /* 0x0000000000047886 */ /* 0x000fe400038e0100 */
[----:B------:R-:W-:Y:S02]  /*00e0*/  UFLO.U32 UR5, UR4 ;  /* 0x00000004000572bd */ /* 0x000fe400080e0000 */
[----:B------:R-:W1:Y:S04]  /*00f0*/  POPC R5, UR4 ;  /* 0x0000000400057d09 */ /* 0x000e680008000000 */
[----:B0-----:R-:W-:-:S13]  /*0100*/  ISETP.EQ.U32.AND P0, PT, R0, UR5, PT ;  /* 0x0000000500007c0c */ /* 0x001fda000bf02070 */
[----:B-1----:R-:W-:Y:S01]  /*0110*/  @P0 REDG.E.ADD.STRONG.GPU desc[UR6][R2.64], R5 ;  /* 0x000000050200098e */ /* 0x002fe2000c12e106 */
[----:B------:R-:W-:Y:S05]  /*0120*/  EXIT ;  /* 0x000000000000794d */ /* 0x000fea0003800000 */
.L_x_2:
[----:B------:R-:W0:Y:S02]  /*0130*/  LDC.64 R4, c[0x4][0x8] ;  /* 0x01000200ff047b82 */ /* 0x000e240000000a00 */
[----:B0-----:R-:W2:Y:S02]  /*0140*/  LDG.E.64 R4, desc[UR6][R4.64] ;  /* 0x0000000604047981 */ /* 0x001ea4000c1e1b00 */
[----:B--2---:R-:W-:-:S04]  /*0150*/  LEA R6, P0, R2, R4, 0x3 ;  /* 0x0000000402067211 */ /* 0x004fc800078018ff */
[----:B------:R-:W-:-:S05]  /*0160*/  LEA.HI.X R7, R2, R5, R3, 0x3, P0 ;  /* 0x0000000502077211 */ /* 0x000fca00000f1c03 */
[----:B------:R-:W2:Y:S04]  /*0170*/  LD.E.64 R8, desc[UR6][R6.64] ;  /* 0x0000000606087980 */ /* 0x000ea8000c101b00 */
[----:B------:R-:W3:Y:S01]  /*0180*/  LD.E.64 R2, desc[UR6][R6.64+-0x8] ;  /* 0xfffff80606027980 */ /* 0x000ee2000c101b00 */
[----:B--2---:R-:W-:Y:S02]  /*0190*/  ISETP.NE.U32.AND P1, PT, R8, RZ, PT ;  /* 0x000000ff0800720c */ /* 0x004fe40003f25070 */
[----:B---3--:R-:W-:Y:S02]  /*01a0*/  ISETP.EQ.U32.AND P0, PT, R2, RZ, PT ;  /* 0x000000ff0200720c */ /* 0x008fe40003f02070 */
[----:B------:R-:W-:-:S04]  /*01b0*/  ISETP.NE.AND.EX P1, PT, R9, RZ, PT, P1 ;  /* 0x000000ff0900720c */ /* 0x000fc80003f25310 */
[----:B------:R-:W-:-:S13]  /*01c0*/  ISETP.EQ.OR.EX P0, PT, R3, RZ, !P1, P0 ;  /* 0x000000ff0300720c */ /* 0x000fda0004f02700 */
[----:B------:R-:W-:Y:S05]  /*01d0*/  @P0 EXIT ;  /* 0x000000000000094d */ /* 0x000fea0003800000 */
[----:B------:R-:W0:Y:S01]  /*01e0*/  LDCU UR8, c[0x0][0x360] ;  /* 0x00006c00ff0877ac */ /* 0x000e220008000800 */
[----:B------:R-:W-:-:S05]  /*01f0*/  UMOV UR4, 0x1 ;  /* 0x0000000100047882 */ /* 0x000fca0000000000 */
.L_x_3:
[----:B0-----:R-:W-:Y:S02]  /*0200*/  UISETP.GE.AND UP0, UPT, UR4, UR8, UPT ;  /* 0x000000080400728c */ /* 0x001fe4000bf06270 */
[----:B------:R-:W-:Y:S01]  /*0210*/  UMOV UR5, UR4 ;  /* 0x0000000400057c82 */ /* 0x000fe20008000000 */
[----:B------:R-:W-:-:S06]  /*0220*/  USHF.L.U32 UR4, UR4, 0x1, URZ ;  /* 0x0000000104047899 */ /* 0x000fcc00080006ff */
[----:B------:R-:W-:Y:S06]  /*0230*/  BRA.U !UP0, `(.L_x_3) ;  /* 0xfffffffd08f07547 */ /* 0x000fec000b83ffff */
[----:B------:R-:W0:Y:S01]  /*0240*/  S2R R11, SR_CTAID.X ;  /* 0x00000000000b7919 */ /* 0x000e220000002500 */
[----:B------:R-:W-:Y:S04]  /*0250*/  BSSY.RECONVERGENT B0, `(.L_x_4) ;  /* 0x000001b000007945 */ /* 0x000fe80003800200 */
[----:B------:R-:W-:Y:S01]  /*0260*/  BSSY.RELIABLE B1, `(.L_x_5) ;  /* 0x0000015000017945 */ /* 0x000fe20003800100 */
[----:B------:R-:W0:Y:S02]  /*0270*/  S2R R0, SR_TID.X ;  /* 0x0000000000007919 */ /* 0x000e240000002100 */
[----:B0-----:R-:W-:-:S04]  /*0280*/  IMAD R11, R11, UR5, R0 ;  /* 0x000000050b0b7c24 */ /* 0x001fc8000f8e0200 */
[C---:B------:R-:W-:Y:S01]  /*0290*/  IMAD.WIDE.U32 R6, R11.reuse, 0x8, R2 ;  /* 0x000000080b067825 */ /* 0x040fe200078e0002 */
[----:B------:R-:W-:-:S13]  /*02a0*/  ISETP.NE.AND P0, PT, R11, RZ, PT ;  /* 0x000000ff0b00720c */ /* 0x000fda0003f05270 */
[----:B------:R-:W-:Y:S05]  /*02b0*/  @P0 BRA `(.L_x_6) ;  /* 0x00000000000c0947 */ /* 0x000fea0003800000 */
[----:B------:R-:W0:Y:S02]  /*02c0*/  LDC.64 R2, c[0x4][0x18] ;  /* 0x01000600ff027b82 */ /* 0x000e240000000a00 */
[----:B0-----:R-:W5:Y:S01]  /*02d0*/  LDG.E.64 R2, desc[UR6][R2.64] ;  /* 0x0000000602027981 */ /* 0x001f62000c1e1b00 */
[----:B------:R-:W-:Y:S05]  /*02e0*/  BRA `(.L_x_7) ;  /* 0x00000000000c7947 */ /* 0x000fea0003800000 */
.L_x_6:
[----:B------:R0:W5:Y:S01]  /*02f0*/  LD.E.64 R2, desc[UR6][R6.64+-0x8] ;  /* 0xfffff80606027980 */ /* 0x000162000c101b00 */
[----:B------:R-:W-:-:S13]  /*0300*/  ISETP.GT.U32.AND P0, PT, R11, 0xfffe, PT ;  /* 0x0000fffe0b00780c */ /* 0x000fda0003f04070 */
[----:B0-----:R-:W-:Y:S05]  /*0310*/  @P0 BRA `(.L_x_8) ;  /* 0x0000000000080947 */ /* 0x001fea0003800000 */
.L_x_7:
[----:B------:R0:W5:Y:S01]  /*0320*/  LD.E.64 R4, desc[UR6][R6.64+0x8] ;  /* 0x0000080606047980 */ /* 0x000162000c101b00 */
[----:B------:R-:W-:Y:S05]  /*0330*/  BRA `(.L_x_9) ;  /* 0x00000000001c7947 */ /* 0x000fea0003800000 */
.L_x_8:
[----:B------:R-:W-:-:S13]  /*0340*/  ISETP.NE.AND P0, PT, R11, 0xffff, PT ;  /* 0x0000ffff0b00780c */ /* 0x000fda0003f05270 */
[----:B------:R-:W-:-:S06]  /*0350*/  @P0 IMAD.WIDE.U32 R4, R11, 0x8, R8 ;  /* 0x000000080b040825 */ /* 0x000fcc00078e0008 */
[----:B------:R-:W5:Y:S01]  /*0360*/  @P0 LD.E.64 R4, desc[UR6][R4.64] ;  /* 0x0000000604040980 */ /* 0x000f62000c101b00 */
[----:B------:R-:W-:Y:S05]  /*0370*/  @P0 BREAK.RELIABLE B1 ;  /* 0x0000000000010942 */ /* 0x000fea0003800100 */
[----:B------:R-:W-:Y:S05]  /*0380*/  @P0 BRA `(.L_x_10) ;  /* 0x00000000001c0947 */ /* 0x000fea0003800000 */
[----:B-----5:R-:W0:Y:S02]  /*0390*/  LDC.64 R4, c[0x4][0x20] ;  /* 0x01000800ff047b82 */ /* 0x020e240000000a00 */
[----:B0-----:R-:W5:Y:S02]  /*03a0*/  LDG.E.64 R4, desc[UR6][R4.64] ;  /* 0x0000000604047981 */ /* 0x001f64000c1e1b00 */
.L_x_9:
[----:B------:R-:W-:Y:S05]  /*03b0*/  BSYNC.RELIABLE B1 ;  /* 0x0000000000017941 */ /* 0x000fea0003800100 */
.L_x_5:
[----:B-----5:R-:W-:Y:S01]  /*03c0*/  DADD R2, R4, R2 ;  /* 0x0000000004027229 */ /* 0x020fe20000000002 */
[----:B------:R-:W-:-:S07]  /*03d0*/  IMAD.WIDE.U32 R8, R11, 0x8, R8 ;  /* 0x000000080b087825 */ /* 0x000fce00078e0008 */
[----:B------:R-:W-:-:S07]  /*03e0*/  DMUL R4, R2, 0.5 ;  /* 0x3fe0000002047828 */ /* 0x000fce0000000000 */
[----:B------:R1:W-:Y:S04]  /*03f0*/  ST.E.64 desc[UR6][R8.64], R4 ;  /* 0x0000000408007985 */ /* 0x0003e8000c101b06 */
.L_x_10:
[----:B------:R-:W-:Y:S05]  /*0400*/  BSYNC.RECONVERGENT B0 ;  /* 0x0000000000007941 */ /* 0x000fea0003800200 */
.L_x_4:
[----:B------:R-:W-:Y:S05]  /*0410*/  WARPSYNC.ALL ;  /* 0x0000000000007948 */ /* 0x000fea0003800000 */
[----:B-----5:R-:W2:Y:S01]  /*0420*/  LD.E.64 R2, desc[UR6][R6.64] ;  /* 0x0000000606027980 */ /* 0x020ea2000c101b00 */
[----:B------:R-:W-:Y:S02]  /*0430*/  VOTEU.ANY UR4, UPT, PT ;  /* 0x0000000000047886 */ /* 0x000fe400038e0100 */
[----:B------:R-:W-:Y:S01]  /*0440*/  UFLO.U32 UR4, UR4 ;  /* 0x00000004000472bd */ /* 0x000fe200080e0000 */
[----:B-1----:R-:W1:Y:S01]  /*0450*/  S2R R8, SR_LANEID ;  /* 0x0000000000087919 */ /* 0x002e620000000000 */
[----:B--2---:R-:W-:Y:S01]  /*0460*/  DSETP.NEU.AND P0, PT, R4, R2, PT ;  /* 0x000000020400722a */ /* 0x004fe20003f0d000 */
[----:B------:R-:W2:Y:S05]  /*0470*/  LDC.64 R2, c[0x0][0x380] ;  /* 0x0000e000ff027b82 */ /* 0x000eaa0000000a00 */
[----:B------:R-:W-:-:S02]  /*0480*/  SEL R0, RZ, 0x1, P0 ;  /* 0x00000001ff007807 */ /* 0x000fc40000000000 */
[----:B-1----:R-:W-:Y:S02]  /*0490*/  ISETP.EQ.U32.AND P0, PT, R8, UR4, PT ;  /* 0x0000000408007c0c */ /* 0x002fe4000bf02070 */
[----:B------:R-:W1:Y:S02]  /*04a0*/  REDUX UR5, R0 ;  /* 0x00000000000573c4 */ /* 0x000e640000000000 */
[----:B-1----:R-:W-:-:S09]  /*04b0*/  IMAD.U32 R5, RZ, RZ, UR5 ;  /* 0x00000005ff057e24 */ /* 0x002fd2000f8e00ff */
[----:B--2---:R-:W-:Y:S01]  /*04c0*/  @P0 REDG.E.AND.STRONG.GPU desc[UR6][R2.64], R5 ;  /* 0x000000050200098e */ /* 0x004fe2000e92e106 */
[----:B------:R-:W-:Y:S05]  /*04d0*/  EXIT ;  /* 0x000000000000794d */ /* 0x000fea0003800000 */
.L_x_11:
        /* <DEDUP_REMOVED lines=10> */
.L_x_23:


//--------------------- .text._Z13increase_stepPi --------------------------
	.section	.text._Z13increase_stepPi,"ax",@progbits
	.align	128
        .global         _Z13increase_stepPi
        .type           _Z13increase_stepPi,@function
        .size           _Z13increase_stepPi,(.L_x_24 - _Z13increase_stepPi)
        .other          _Z13increase_stepPi,@"STO_CUDA_ENTRY STV_DEFAULT"
_Z13increase_stepPi:
.text._Z13increase_stepPi:
[----:B------:R-:W0:Y:S01]  /*0000*/  LDC R1, c[0x0][0x37c] ;  /* 0x0000df00ff017b82 */ /* 0x000e220000000800 */
[----:B------:R-:W1:Y:S07]  /*0010*/  S2R R0, SR_TID.X ;  /* 0x0000000000007919 */ /* 0x000e6e0000002100 */
[----:B------:R-:W1:Y:S01]  /*0020*/  S2UR UR6, SR_CTAID.X ;  /* 0x00000000000679c3 */ /* 0x000e620000002500 */
[----:B------:R-:W2:Y:S01]  /*0030*/  LDCU UR4, c[0x0][0x2f8] ;  /* 0x00005f00ff0477ac */ /* 0x000ea20008000800 */
[----:B0-----:R-:W-:Y:S01]  /*0040*/  VIADD R1, R1, 0xfffffff8 ;  /* 0xfffffff801017836 */ /* 0x001fe20000000000 */
[----:B------:R-:W0:Y:S04]  /*0050*/  LDCU UR5, c[0x0][0x2fc] ;  /* 0x00005f80ff0577ac */ /* 0x000e280008000800 */
[----:B--2---:R-:W-:-:S05]  /*0060*/  IADD3 R6, P1, PT, R1, UR4, RZ ;  /* 0x0000000401067c10 */ /* 0x004fca000ff3e0ff */
[----:B0-----:R-:W-:Y:S01]  /*0070*/  IMAD.X R7, RZ, RZ, UR5, P1 ;  /* 0x00000005ff077e24 */ /* 0x001fe200088e06ff */
[----:B-1----:R-:W-:-:S13]  /*0080*/  LOP3.LUT P0, RZ, R0, UR6, RZ, 0xfc, !PT ;  /* 0x0000000600ff7c12 */ /* 0x002fda000f80fcff */
[----:B------:R-:W-:Y:S05]  /*0090*/  @P0 EXIT ;  /* 0x000000000000094d */ /* 0x000fea0003800000 */
[----:B------:R-:W0:Y:S01]  /*00a0*/  LDC.64 R2, c[0x4][0x10] ;  /* 0x01000400ff027b82 */ /* 0x000e220000000a00 */
[----:B------:R-:W0:Y:S02]  /*00b0*/  LDCU.64 UR36, c[0x0][0x358] ;  /* 0x00006b00ff2477ac */ /* 0x000e240008000a00 */
[----:B0-----:R-:W2:Y:S05]  /*00c0*/  LDG.E.64 R8, desc[UR36][R2.64] ;  /* 0x0000002402087981 */ /* 0x001eaa000c1e1b00 */
[----:B------:R-:W0:Y:S01]  /*00d0*/  LDC.64 R4, c[0x0][0x380] ;  /* 0x0000e000ff047b82 */ /* 0x000e220000000a00 */
[----:B------:R-:W-:Y:S01]  /*00e0*/  VOTEU.ANY UR4, UPT, PT ;  /* 0x0000000000047886 */ /* 0x000fe200038e0100 */
[----:B------:R-:W1:Y:S01]  /*00f0*/  S2R R0, SR_LANEID ;  /* 0x0000000000007919 */ /* 0x000e620000000000 */
[----:B------:R-:W-:-:S02]  /*0100*/  UFLO.U32 UR5, UR4 ;  /* 0x00000004000572bd */ /* 0x000fc400080e0000 */
[----:B------:R-:W0:Y:S04]  /*0110*/  POPC R13, UR4 ;  /* 0x00000004000d7d09 */ /* 0x000e280008000000 */
[----:B-1----:R-:W-:Y:S02]  /*0120*/  ISETP.EQ.U32.AND P0, PT, R0, UR5, PT ;  /* 0x0000000500007c0c */ /* 0x002fe4000bf02070 */
[----:B--2---:R-:W-:-:S05]  /*0130*/  IADD3 R10, P1, PT, R8, 0x1, RZ ;  /* 0x00000001080a7810 */ /* 0x004fca0007f3e0ff */
[----:B------:R-:W-:-:S05]  /*0140*/  IMAD.X R11, RZ, RZ, R9, P1 ;  /* 0x000000ffff0b7224 */ /* 0x000fca00008e0609 */
[----:B------:R1:W-:Y:S04]  /*0150*/  STG.E.64 desc[UR36][R2.64], R10 ;  /* 0x0000000a02007986 */ /* 0x0003e8000c101b24 */
[----:B0-----:R1:W-:Y:S04]  /*0160*/  @P0 REDG.E.ADD.STRONG.GPU desc[UR36][R4.64], R13 ;  /* 0x0000000d0400098e */ /* 0x0013e8000c12e124 */
[----:B------:R-:W2:Y:S02]  /*0170*/  LDG.E.64 R8, desc[UR36][R2.64] ;  /* 0x0000002402087981 */ /* 0x000ea4000c1e1b00 */
[----:B--2---:R-:W-:-:S04]  /*0180*/  ISETP.NE.U32.AND P0, PT, R8, 0x100000, PT ;  /* 0x001000000800780c */ /* 0x004fc80003f05070 */
[----:B------:R-:W-:-:S13]  /*0190*/  ISETP.NE.AND.EX P0, PT, R9, RZ, PT, P0 ;  /* 0x000000ff0900720c */ /* 0x000fda0003f05300 */
[----:B-1----:R-:W-:Y:S05]  /*01a0*/  @P0 BRA `(.L_x_12) ;  /* 0x00000000002c0947 */ /* 0x002fea0003800000 */
[----:B------:R-:W-:Y:S01]  /*01b0*/  IMAD.MOV.U32 R8, RZ, RZ, 0x100000 ;  /* 0x00100000ff087424 */ /* 0x000fe200078e00ff */
[----:B------:R-:W-:Y:S01]  /*01c0*/  MOV R0, 0x38 ;  /* 0x0000003800007802 */ /* 0x000fe20000000f00 */
[----:B------:R-:W-:Y:S01]  /*01d0*/  IMAD.MOV.U32 R9, RZ, RZ, 0x0 ;  /* 0x00000000ff097424 */ /* 0x000fe200078e00ff */
[----:B------:R-:W0:Y:S02]  /*01e0*/  LDCU.64 UR4, c[0x4][0x28] ;  /* 0x01000500ff0477ac */ /* 0x000e240008000a00 */
[----:B------:R1:W2:Y:S02]  /*01f0*/  LDC.64 R2, c[0x4][R0] ;  /* 0x0100000000027b82 */ /* 0x0002a40000000a00 */
[----:B------:R1:W-:Y:S01]  /*0200*/  STL.64 [R1], R8 ;  /* 0x0000000801007387 */ /* 0x0003e20000100a00 */
[----:B0-----:R-:W-:Y:S02]  /*0210*/  IMAD.U32 R4, RZ, RZ, UR4 ;  /* 0x00000004ff047e24 */ /* 0x001fe4000f8e00ff */
[----:B-1----:R-:W-:-:S07]  /*0220*/  IMAD.U32 R5, RZ, RZ, UR5 ;  /* 0x00000005ff057e24 */ /* 0x002fce000f8e00ff */
[----:B------:R-:W-:-:S07]  /*0230*/  LEPC R20, `(.L_x_13) ;  /* 0x000000001014794e */ /* 0x000fce0000000000 */
[----:B--2---:R-:W-:Y:S05]  /*0240*/  CALL.ABS.NOINC R2 ;  /* 0x0000000002007343 */ /* 0x004fea0003c00000 */
.L_x_13:
[----:B------:R-:W-:Y:S05]  /*0250*/  EXIT ;  /* 0x000000000000794d */ /* 0x000fea0003800000 */
.L_x_12:
[----:B------:R-:W-:Y:S01]  /*0260*/  MOV R0, 0x30 ;  /* 0x0000003000007802 */ /* 0x000fe20000000f00 */
[----:B------:R-:W-:Y:S02]  /*0270*/  IMAD.MOV.U32 R4, RZ, RZ, 0x80000 ;  /* 0x00080000ff047424 */ /* 0x000fe400078e00ff */
[----:B------:R-:W-:Y:S01]  /*0280*/  IMAD.MOV.U32 R5, RZ, RZ, RZ ;  /* 0x000000ffff057224 */ /* 0x000fe200078e00ff */
[----:B------:R0:W1:Y:S06]  /*0290*/  LDC.64 R2, c[0x4][R0] ;  /* 0x0100000000027b82 */ /* 0x00006c0000000a00 */
[----:B------:R-:W-:-:S07]  /*02a0*/  LEPC R20, `(.L_x_14) ;  /* 0x000000001014794e */ /* 0x000fce0000000000 */
[----:B01----:R-:W-:Y:S05]  /*02b0*/  CALL.ABS.NOINC R2 ;  /* 0x0000000002007343 */ /* 0x003fea0003c00000 */
.L_x_14:
[----:B------:R-:W0:Y:S08]  /*02c0*/  LDC.64 R2, c[0x4][0x8] ;  /* 0x01000200ff027b82 */ /* 0x000e300000000a00 */
[----:B------:R-:W1:Y:S01]  /*02d0*/  LDC.64 R6, c[0x4][0x10] ;  /* 0x01000400ff067b82 */ /* 0x000e620000000a00 */
[----:B0-----:R-:W2:Y:S04]  /*02e0*/  LDG.E.64 R2, desc[UR36][R2.64] ;  /* 0x0000002402027981 */ /* 0x001ea8000c1e1b00 */
[----:B-1----:R-:W2:Y:S02]  /*02f0*/  LDG.E.64 R6, desc[UR36][R6.64] ;  /* 0x0000002406067981 */ /* 0x002ea4000c1e1b00 */
[----:B--2---:R-:W-:-:S04]  /*0300*/  LEA R8, P0, R6, R2, 0x3 ;  /* 0x0000000206087211 */ /* 0x004fc800078018ff */
[----:B------:R-:W-:-:S05]  /*0310*/  LEA.HI.X R9, R6, R3, R7, 0x3, P0 ;  /* 0x0000000306097211 */ /* 0x000fca00000f1c07 */
[----:B------:R-:W-:Y:S01]  /*0320*/  ST.E.64 desc[UR36][R8.64], R4 ;  /* 0x0000000408007985 */ /* 0x000fe2000c101b24 */
[----:B------:R-:W-:Y:S05]  /*0330*/  EXIT ;  /* 0x000000000000794d */ /* 0x000fea0003800000 */
.L_x_15:
        /* <DEDUP_REMOVED lines=12> */
.L_x_24:


//--------------------- .text._Z7init_t0v         --------------------------
	.section	.text._Z7init_t0v,"ax",@progbits
	.align	128
        .global         _Z7init_t0v
        .type           _Z7init_t0v,@function
        .size           _Z7init_t0v,(.L_x_25 - _Z7init_t0v)
        .other          _Z7init_t0v,@"STO_CUDA_ENTRY STV_DEFAULT"
_Z7init_t0v:
.text._Z7init_t0v:
[----:B------:R-:W-:Y:S08]  /*0000*/  LDC R1, c[0x0][0x37c] ;  /* 0x0000df00ff017b82 */ /* 0x000ff00000000800 */
[----:B------:R-:W0:Y:S01]  /*0010*/  LDC.64 R2, c[0x4][0x8] ;  /* 0x01000200ff027b82 */ /* 0x000e220000000a00 */
[----:B------:R-:W0:Y:S07]  /*0020*/  LDCU.64 UR6, c[0x0][0x358] ;  /* 0x00006b00ff0677ac */ /* 0x000e2e0008000a00 */
[----:B------:R-:W1:Y:S01]  /*0030*/  LDC.64 R4, c[0x4][0x10] ;  /* 0x01000400ff047b82 */ /* 0x000e620000000a00 */
[----:B0-----:R-:W2:Y:S04]  /*0040*/  LDG.E.64 R2, desc[UR6][R2.64] ;  /* 0x0000000602027981 */ /* 0x001ea8000c1e1b00 */
[----:B-1----:R-:W2:Y:S02]  /*0050*/  LDG.E.64 R4, desc[UR6][R4.64] ;  /* 0x0000000604047981 */ /* 0x002ea4000c1e1b00 */
[----:B--2---:R-:W-:-:S04]  /*0060*/  LEA R6, P0, R4, R2, 0x3 ;  /* 0x0000000204067211 */ /* 0x004fc800078018ff */
[----:B------:R-:W-:-:S06]  /*0070*/  LEA.HI.X R7, R4, R3, R5, 0x3, P0 ;  /* 0x0000000304077211 */ /* 0x000fcc00000f1c05 */
[----:B------:R-:W2:Y:S02]  /*0080*/  LDG.E.64 R6, desc[UR6][R6.64] ;  /* 0x0000000606067981 */ /* 0x000ea4000c1e1b00 */
[----:B--2---:R-:W-:-:S04]  /*0090*/  ISETP.NE.U32.AND P0, PT, R6, RZ, PT ;  /* 0x000000ff0600720c */ /* 0x004fc80003f05070 */
[----:B------:R-:W-:-:S13]  /*00a0*/  ISETP.NE.AND.EX P0, PT, R7, RZ, PT, P0 ;  /* 0x000000ff0700720c */ /* 0x000fda0003f05300 */
[----:B------:R-:W-:Y:S05]  /*00b0*/  @!P0 EXIT ;  /* 0x000000000000894d */ /* 0x000fea0003800000 */
[----:B------:R-:W0:Y:S01]  /*00c0*/  LDCU UR8, c[0x0][0x360] ;  /* 0x00006c00ff0877ac */ /* 0x000e220008000800 */
[----:B------:R-:W-:-:S05]  /*00d0*/  UMOV UR4, 0x1 ;  /* 0x0000000100047882 */ /* 0x000fca0000000000 */
.L_x_16:
[----:B0-----:R-:W-:Y:S02]  /*00e0*/  UISETP.GE.AND UP0, UPT, UR4, UR8, UPT ;  /* 0x000000080400728c */ /* 0x001fe4000bf06270 */
[----:B------:R-:W-:Y:S01]  /*00f0*/  UMOV UR5, UR4 ;  /* 0x0000000400057c82 */ /* 0x000fe20008000000 */
[----:B------:R-:W-:-:S06]  /*0100*/  USHF.L.U32 UR4, UR4, 0x1, URZ ;  /* 0x0000000104047899 */ /* 0x000fcc00080006ff */
[----:B------:R-:W-:Y:S06]  /*0110*/  BRA.U !UP0, `(.L_x_16) ;  /* 0xfffffffd08f07547 */ /* 0x000fec000b83ffff */
[----:B------:R-:W0:Y:S01]  /*0120*/  S2R R0, SR_CTAID.X ;  /* 0x0000000000007919 */ /* 0x000e220000002500 */
[----:B------:R-:W0:Y:S02]  /*0130*/  S2R R3, SR_TID.X ;  /* 0x0000000000037919 */ /* 0x000e240000002100 */
[----:B0-----:R-:W-:-:S05]  /*0140*/  IMAD R5, R0, UR5, R3 ;  /* 0x0000000500057c24 */ /* 0x001fca000f8e0203 */
[----:B------:R-:W-:-:S13]  /*0150*/  ISETP.GT.U32.AND P0, PT, R5, 0xffff, PT ;  /* 0x0000ffff0500780c */ /* 0x000fda0003f04070 */
[----:B------:R-:W-:Y:S05]  /*0160*/  @P0 EXIT ;  /* 0x000000000000094d */ /* 0x000fea0003800000 */
[----:B------:R-:W-:-:S13]  /*0170*/  LOP3.LUT P0, RZ, R0, R3, RZ, 0xfc, !PT ;  /* 0x0000000300ff7212 */ /* 0x000fda000780fcff */
[----:B------:R-:W-:Y:S05]  /*0180*/  @P0 BRA `(.L_x_17) ;  /* 0x0000000000140947 */ /* 0x000fea0003800000 */
[----:B------:R-:W0:Y:S02]  /*0190*/  LDC.64 R2, c[0x4][0x18] ;  /* 0x01000600ff027b82 */ /* 0x000e240000000a00 */
[----:B0-----:R-:W2:Y:S01]  /*01a0*/  LDG.E.64 R2, desc[UR6][R2.64] ;  /* 0x0000000602027981 */ /* 0x001ea2000c1e1b00 */
[----:B------:R-:W-:-:S05]  /*01b0*/  IMAD.WIDE.U32 R6, R5, 0x8, R6 ;  /* 0x0000000805067825 */ /* 0x000fca00078e0006 */
[----:B--2---:R-:W-:Y:S01]  /*01c0*/  STG.E.64 desc[UR6][R6.64], R2 ;  /* 0x0000000206007986 */ /* 0x004fe2000c101b06 */
[----:B------:R-:W-:Y:S05]  /*01d0*/  EXIT ;  /* 0x000000000000794d */ /* 0x000fea0003800000 */
.L_x_17:
[----:B------:R-:W0:Y:S02]  /*01e0*/  LDC.64 R2, c[0x4][0x20] ;  /* 0x01000800ff027b82 */ /* 0x000e240000000a00 */
[----:B0-----:R-:W2:Y:S01]  /*01f0*/  LDG.E.64 R2, desc[UR6][R2.64] ;  /* 0x0000000602027981 */ /* 0x001ea2000c1e1b00 */
[----:B------:R-:W-:-:S05]  /*0200*/  IMAD.WIDE.U32 R6, R5, 0x8, R6 ;  /* 0x0000000805067825 */ /* 0x000fca00078e0006 */
[----:B--2---:R-:W-:Y:S01]  /*0210*/  STG.E.64 desc[UR6][R6.64], R2 ;  /* 0x0000000206007986 */ /* 0x004fe2000c101b06 */
[----:B------:R-:W-:Y:S05]  /*0220*/  EXIT ;  /* 0x000000000000794d */ /* 0x000fea0003800000 */
.L_x_18:
        /* <DEDUP_REMOVED lines=13> */
.L_x_25:


//--------------------- .text._Z18init_global_memorydd --------------------------
	.section	.text._Z18init_global_memorydd,"ax",@progbits
	.align	128
        .global         _Z18init_global_memorydd
        .type           _Z18init_global_memorydd,@function
        .size           _Z18init_global_memorydd,(.L_x_26 - _Z18init_global_memorydd)
        .other          _Z18init_global_memorydd,@"STO_CUDA_ENTRY STV_DEFAULT"
_Z18init_global_memorydd:
.text._Z18init_global_memorydd:
[----:B------:R-:W0:Y:S01]  /*0000*/  LDC R1, c[0x0][0x37c] ;  /* 0x0000df00ff017b82 */ /* 0x000e220000000800 */
[----:B------:R-:W1:Y:S07]  /*0010*/  S2R R0, SR_TID.X ;  /* 0x0000000000007919 */ /* 0x000e6e0000002100 */
[----:B------:R-:W1:Y:S02]  /*0020*/  S2UR UR4, SR_CTAID.X ;  /* 0x00000000000479c3 */ /* 0x000e640000002500 */
[----:B-1----:R-:W-:-:S13]  /*0030*/  LOP3.LUT P0, RZ, R0, UR4, RZ, 0xfc, !PT ;  /* 0x0000000400ff7c12 */ /* 0x002fda000f80fcff */
[----:B------:R-:W-:Y:S05]  /*0040*/  @P0 EXIT ;  /* 0x000000000000094d */ /* 0x000fea0003800000 */
[----:B------:R-:W1:Y:S01]  /*0050*/  LDC.64 R6, c[0x4][0x18] ;  /* 0x01000600ff067b82 */ /* 0x000e620000000a00 */
[----:B------:R-:W1:Y:S01]  /*0060*/  LDCU.64 UR36, c[0x0][0x358] ;  /* 0x00006b00ff2477ac */ /* 0x000e620008000a00 */
[----:B------:R-:W-:Y:S01]  /*0070*/  MOV R2, 0x30 ;  /* 0x0000003000027802 */ /* 0x000fe20000000f00 */
[----:B------:R-:W-:Y:S02]  /*0080*/  IMAD.MOV.U32 R4, RZ, RZ, 0x800000 ;  /* 0x00800000ff047424 */ /* 0x000fe400078e00ff */
[----:B------:R-:W-:-:S03]  /*0090*/  IMAD.MOV.U32 R5, RZ, RZ, RZ ;  /* 0x000000ffff057224 */ /* 0x000fc600078e00ff */
[----:B------:R-:W1:Y:S08]  /*00a0*/  LDC.64 R12, c[0x0][0x380] ;  /* 0x0000e000ff0c7b82 */ /* 0x000e700000000a00 */
[----:B------:R-:W2:Y:S08]  /*00b0*/  LDC.64 R14, c[0x0][0x388] ;  /* 0x0000e200ff0e7b82 */ /* 0x000eb00000000a00 */
[----:B------:R-:W2:Y:S01]  /*00c0*/  LDC.64 R8, c[0x4][0x20] ;  /* 0x01000800ff087b82 */ /* 0x000ea20000000a00 */
[----:B-1----:R1:W-:Y:S07]  /*00d0*/  STG.E.64 desc[UR36][R6.64], R12 ;  /* 0x0000000c06007986 */ /* 0x0023ee000c101b24 */
[----:B------:R1:W3:Y:S01]  /*00e0*/  LDC.64 R10, c[0x4][R2] ;  /* 0x01000000020a7b82 */ /* 0x0002e20000000a00 */
[----:B--2---:R1:W-:Y:S02]  /*00f0*/  STG.E.64 desc[UR36][R8.64], R14 ;  /* 0x0000000e08007986 */ /* 0x0043e4000c101b24 */
[----:B------:R-:W-:-:S07]  /*0100*/  LEPC R20, `(.L_x_19) ;  /* 0x000000001014794e */ /* 0x000fce0000000000 */
[----:B01-3--:R-:W-:Y:S05]  /*0110*/  CALL.ABS.NOINC R10 ;  /* 0x000000000a007343 */ /* 0x00bfea0003c00000 */
.L_x_19:
[----:B------:R-:W0:Y:S01]  /*0120*/  LDC.64 R6, c[0x4][0x8] ;  /* 0x01000200ff067b82 */ /* 0x000e220000000a00 */
[----:B------:R-:W-:-:S04]  /*0130*/  ISETP.NE.U32.AND P0, PT, R4, RZ, PT ;  /* 0x000000ff0400720c */ /* 0x000fc80003f05070 */
[----:B------:R-:W-:Y:S01]  /*0140*/  ISETP.NE.AND.EX P0, PT, R5, RZ, PT, P0 ;  /* 0x000000ff0500720c */ /* 0x000fe20003f05300 */
[----:B0-----:R0:W-:-:S12]  /*0150*/  STG.E.64 desc[UR36][R6.64], R4 ;  /* 0x0000000406007986 */ /* 0x0011d8000c101b24 */
[----:B------:R-:W-:Y:S05]  /*0160*/  @!P0 EXIT ;  /* 0x000000000000894d */ /* 0x000fea0003800000 */
[----:B------:R-:W1:Y:S01]  /*0170*/  LDC.64 R2, c[0x4][R2] ;  /* 0x0100000002027b82 */ /* 0x000e620000000a00 */
[----:B0-----:R-:W-:Y:S02]  /*0180*/  IMAD.MOV.U32 R4, RZ, RZ, 0x80000 ;  /* 0x00080000ff047424 */ /* 0x001fe400078e00ff */
[----:B------:R-:W-:-:S07]  /*0190*/  IMAD.MOV.U32 R5, RZ, RZ, RZ ;  /* 0x000000ffff057224 */ /* 0x000fce00078e00ff */
[----:B------:R-:W-:-:S07]  /*01a0*/  LEPC R20, `(.L_x_20) ;  /* 0x000000001014794e */ /* 0x000fce0000000000 */
[----:B-1----:R-:W-:Y:S05]  /*01b0*/  CALL.ABS.NOINC R2 ;  /* 0x0000000002007343 */ /* 0x002fea0003c00000 */
.L_x_20:
        /* <DEDUP_REMOVED lines=8> */
.L_x_21:
        /* <DEDUP_REMOVED lines=12> */
.L_x_26:


//--------------------- .nv.global.init           --------------------------
	.section	.nv.global.init,"aw",@progbits
.nv.global.init:
	.type		$str,@object
	.size		$str,(.L_4 - $str)
$str:
        /*0000*/ 	.byte	0x4e, 0x6f, 0x20, 0x6d, 0x6f, 0x72, 0x65, 0x20, 0x69, 0x6e, 0x69, 0x74, 0x69, 0x61, 0x6c, 0x20
        /*0010*/ 	.byte	0x6d, 0x65, 0x6d, 0x6f, 0x72, 0x79, 0x2c, 0x20, 0x54, 0x4f, 0x44, 0x4f, 0x3a, 0x20, 0x72, 0x65
        /*0020*/ 	.byte	0x61, 0x6c, 0x6c, 0x6f, 0x63, 0x69, 0x6e, 0x67, 0x20, 0x25, 0x6c, 0x6c, 0x64, 0x0a, 0x00
.L_4:


//--------------------- .nv.shared.reserved.0     --------------------------
	.section	.nv.shared.reserved.0,"aw",@nobits
	.weak		__nv_reservedSMEM_offset_0_alias
	.size		__nv_reservedSMEM_offset_0_alias, 0, 64
	.other		__nv_reservedSMEM_offset_0_alias,@"STO_CUDA_RESERVED_SHARED STV_DEFAULT"
__nv_reservedSMEM_offset_0_alias:
	.zero		0
	.zero		64


//--------------------- .nv.global                --------------------------
	.section	.nv.global,"aw",@nobits
	.align	8
.nv.global:
	.type		K_d,@object
	.size		K_d,(t - K_d)
K_d:
	.zero		8
	.type		t,@object
	.size		t,(room_temp_d - t)
t:
	.zero		8
	.type		room_temp_d,@object
	.size		room_temp_d,(step - room_temp_d)
room_temp_d:
	.zero		8
	.type		step,@object
	.size		step,(.L_1 - step)
step:
	.zero		8
.L_1:


//--------------------- .nv.constant0._Z7freememv --------------------------
	.section	.nv.constant0._Z7freememv,"a",@progbits
	.sectionflags	@""
	.align	4
.nv.constant0._Z7freememv:
	.zero		896


//--------------------- .nv.constant0._Z12calc_diffusePi --------------------------
	.section	.nv.constant0._Z12calc_diffusePi,"a",@progbits
	.sectionflags	@""
	.align	4
.nv.constant0._Z12calc_diffusePi:
	.zero		904


//--------------------- .nv.constant0._Z13increase_stepPi --------------------------
	.section	.nv.constant0._Z13increase_stepPi,"a",@progbits
	.sectionflags	@""
	.align	4
.nv.constant0._Z13increase_stepPi:
	.zero		904


//--------------------- .nv.constant0._Z7init_t0v --------------------------
	.section	.nv.constant0._Z7init_t0v,"a",@progbits
	.sectionflags	@""
	.align	4
.nv.constant0._Z7init_t0v:
	.zero		896


//--------------------- .nv.constant0._Z18init_global_memorydd --------------------------
	.section	.nv.constant0._Z18init_global_memorydd,"a",@progbits
	.sectionflags	@""
	.align	4
.nv.constant0._Z18init_global_memorydd:
	.zero		912


//--------------------- SYMBOLS --------------------------

	.type		.nv.reservedSmem.offset0,@object
	.size		.nv.reservedSmem.offset0,0x4
	.type		free,@function
	.type		malloc,@function
	.type		vprintf,@function
